//
// Generated by NVIDIA NVVM Compiler
//
// Compiler Build ID: CL-36424714
// Cuda compilation tools, release 13.0, V13.0.88
// Based on NVVM 20.0.0
//

.version 9.0
.target sm_100
.address_size 64

	// .globl	_Z3addPfS_S_
// _ZZ3addPfS_S_E9blockData has been demoted

.visible .entry _Z3addPfS_S_(
	.param .u64 .ptr .align 1 _Z3addPfS_S__param_0,
	.param .u64 .ptr .align 1 _Z3addPfS_S__param_1,
	.param .u64 .ptr .align 1 _Z3addPfS_S__param_2
)
{
	.reg .pred 	%p<13>;
	.reg .b32 	%r<30>;
	.reg .b32 	%f<97>;
	.reg .b64 	%rd<17>;
	// demoted variable
	.shared .align 4 .b8 _ZZ3addPfS_S_E9blockData[3888];
	ld.param.u64 	%rd4, [_Z3addPfS_S__param_0];
	ld.param.u64 	%rd2, [_Z3addPfS_S__param_1];
	ld.param.u64 	%rd3, [_Z3addPfS_S__param_2];
	cvta.to.global.u64 	%rd1, %rd4;
	mov.u32 	%r7, %ctaid.x;
	mov.u32 	%r8, %ntid.x;
	mov.u32 	%r1, %tid.x;
	mad.lo.s32 	%r2, %r7, %r8, %r1;
	mov.u32 	%r9, %ctaid.y;
	mov.u32 	%r10, %ntid.y;
	mov.u32 	%r3, %tid.y;
	mad.lo.s32 	%r11, %r9, %r10, %r3;
	shl.b32 	%r12, %r11, 4;
	add.s32 	%r5, %r12, %r2;
	setp.gt.s32 	%p1, %r2, 0;
	setp.ne.s32 	%p2, %r11, 0;
	and.pred  	%p3, %p1, %p2;
	@%p3 bra 	$L__BB0_2;
	mov.u32 	%r13, _ZZ3addPfS_S_E9blockData;
	mad.lo.s32 	%r14, %r1, 216, %r13;
	mad.lo.s32 	%r15, %r3, 12, %r14;
	mov.b32 	%r16, 0;
	st.shared.u32 	[%r15], %r16;
	st.shared.u32 	[%r15+4], %r16;
	st.shared.u32 	[%r15+8], %r16;
	bra.uni 	$L__BB0_3;
$L__BB0_2:
	mov.u32 	%r17, _ZZ3addPfS_S_E9blockData;
	mad.lo.s32 	%r18, %r1, 216, %r17;
	mad.lo.s32 	%r19, %r3, 12, %r18;
	mad.lo.s32 	%r20, %r5, 3, -51;
	mul.wide.s32 	%rd5, %r20, 4;
	add.s64 	%rd6, %rd1, %rd5;
	ld.global.f32 	%f1, [%rd6];
	st.shared.f32 	[%r19], %f1;
	ld.global.f32 	%f2, [%rd6+4];
	st.shared.f32 	[%r19+4], %f2;
	ld.global.f32 	%f3, [%rd6+8];
	st.shared.f32 	[%r19+8], %f3;
$L__BB0_3:
	setp.ne.s32 	%p4, %r11, 0;
	setp.lt.s32 	%p5, %r2, 15;
	and.pred  	%p6, %p5, %p4;
	mov.u32 	%r21, _ZZ3addPfS_S_E9blockData;
	mad.lo.s32 	%r22, %r3, 216, %r21;
	mad.lo.s32 	%r6, %r1, 12, %r22;
	@%p6 bra 	$L__BB0_5;
	mov.b32 	%r23, 0;
	st.shared.u32 	[%r6+24], %r23;
	st.shared.u32 	[%r6+28], %r23;
	st.shared.u32 	[%r6+32], %r23;
	bra.uni 	$L__BB0_6;
$L__BB0_5:
	mad.lo.s32 	%r24, %r5, 3, -45;
	mul.wide.s32 	%rd7, %r24, 4;
	add.s64 	%rd8, %rd1, %rd7;
	ld.global.f32 	%f4, [%rd8];
	st.shared.f32 	[%r6+24], %f4;
	ld.global.f32 	%f5, [%rd8+4];
	st.shared.f32 	[%r6+28], %f5;
	ld.global.f32 	%f6, [%rd8+8];
	st.shared.f32 	[%r6+32], %f6;
$L__BB0_6:
	setp.gt.s32 	%p7, %r2, 0;
	setp.lt.u32 	%p8, %r11, 15;
	and.pred  	%p9, %p7, %p8;
	@%p9 bra 	$L__BB0_8;
	mov.b32 	%r25, 0;
	st.shared.u32 	[%r6+432], %r25;
	st.shared.u32 	[%r6+436], %r25;
	st.shared.u32 	[%r6+440], %r25;
	bra.uni 	$L__BB0_9;
$L__BB0_8:
	mul.lo.s32 	%r26, %r5, 3;
	mul.wide.s32 	%rd9, %r26, 4;
	add.s64 	%rd10, %rd1, %rd9;
	ld.global.f32 	%f7, [%rd10+180];
	st.shared.f32 	[%r6+432], %f7;
	ld.global.f32 	%f8, [%rd10+184];
	st.shared.f32 	[%r6+436], %f8;
	ld.global.f32 	%f9, [%rd10+188];
	st.shared.f32 	[%r6+440], %f9;
$L__BB0_9:
	setp.lt.u32 	%p10, %r11, 15;
	setp.lt.s32 	%p11, %r2, 15;
	and.pred  	%p12, %p11, %p10;
	@%p12 bra 	$L__BB0_11;
	mov.b32 	%r27, 0;
	st.shared.u32 	[%r6+456], %r27;
	st.shared.u32 	[%r6+460], %r27;
	st.shared.u32 	[%r6+464], %r27;
	bra.uni 	$L__BB0_12;
$L__BB0_11:
	mul.lo.s32 	%r28, %r5, 3;
	mul.wide.s32 	%rd11, %r28, 4;
	add.s64 	%rd12, %rd1, %rd11;
	ld.global.f32 	%f10, [%rd12+204];
	st.shared.f32 	[%r6+456], %f10;
	ld.global.f32 	%f11, [%rd12+208];
	st.shared.f32 	[%r6+460], %f11;
	ld.global.f32 	%f12, [%rd12+212];
	st.shared.f32 	[%r6+464], %f12;
$L__BB0_12:
	cvta.to.global.u64 	%rd13, %rd2;
	cvta.to.global.u64 	%rd14, %rd3;
	bar.sync 	0;
	mul.lo.s32 	%r29, %r5, 3;
	mul.wide.s32 	%rd15, %r29, 4;
	add.s64 	%rd16, %rd14, %rd15;
	ld.global.f32 	%f13, [%rd16];
	ld.shared.f32 	%f14, [%r6];
	ld.global.f32 	%f15, [%rd13+32];
	fma.rn.f32 	%f16, %f14, %f15, %f13;
	st.global.f32 	[%rd16], %f16;
	ld.shared.f32 	%f17, [%r6+12];
	ld.global.f32 	%f18, [%rd13+28];
	fma.rn.f32 	%f19, %f17, %f18, %f16;
	st.global.f32 	[%rd16], %f19;
	ld.shared.f32 	%f20, [%r6+24];
	ld.global.f32 	%f21, [%rd13+24];
	fma.rn.f32 	%f22, %f20, %f21, %f19;
	st.global.f32 	[%rd16], %f22;
	ld.shared.f32 	%f23, [%r6+216];
	ld.global.f32 	%f24, [%rd13+20];
	fma.rn.f32 	%f25, %f23, %f24, %f22;
	st.global.f32 	[%rd16], %f25;
	ld.shared.f32 	%f26, [%r6+228];
	ld.global.f32 	%f27, [%rd13+16];
	fma.rn.f32 	%f28, %f26, %f27, %f25;
	st.global.f32 	[%rd16], %f28;
	ld.shared.f32 	%f29, [%r6+240];
	ld.global.f32 	%f30, [%rd13+12];
	fma.rn.f32 	%f31, %f29, %f30, %f28;
	st.global.f32 	[%rd16], %f31;
	ld.shared.f32 	%f32, [%r6+432];
	ld.global.f32 	%f33, [%rd13+8];
	fma.rn.f32 	%f34, %f32, %f33, %f31;
	st.global.f32 	[%rd16], %f34;
	ld.shared.f32 	%f35, [%r6+444];
	ld.global.f32 	%f36, [%rd13+4];
	fma.rn.f32 	%f37, %f35, %f36, %f34;
	st.global.f32 	[%rd16], %f37;
	ld.shared.f32 	%f38, [%r6+456];
	ld.global.f32 	%f39, [%rd13];
	fma.rn.f32 	%f40, %f38, %f39, %f37;
	st.global.f32 	[%rd16], %f40;
	ld.global.f32 	%f41, [%rd16+4];
	ld.shared.f32 	%f42, [%r6+4];
	ld.global.f32 	%f43, [%rd13+32];
	fma.rn.f32 	%f44, %f42, %f43, %f41;
	st.global.f32 	[%rd16+4], %f44;
	ld.shared.f32 	%f45, [%r6+16];
	ld.global.f32 	%f46, [%rd13+28];
	fma.rn.f32 	%f47, %f45, %f46, %f44;
	st.global.f32 	[%rd16+4], %f47;
	ld.shared.f32 	%f48, [%r6+28];
	ld.global.f32 	%f49, [%rd13+24];
	fma.rn.f32 	%f50, %f48, %f49, %f47;
	st.global.f32 	[%rd16+4], %f50;
	ld.shared.f32 	%f51, [%r6+220];
	ld.global.f32 	%f52, [%rd13+20];
	fma.rn.f32 	%f53, %f51, %f52, %f50;
	st.global.f32 	[%rd16+4], %f53;
	ld.shared.f32 	%f54, [%r6+232];
	ld.global.f32 	%f55, [%rd13+16];
	fma.rn.f32 	%f56, %f54, %f55, %f53;
	st.global.f32 	[%rd16+4], %f56;
	ld.shared.f32 	%f57, [%r6+244];
	ld.global.f32 	%f58, [%rd13+12];
	fma.rn.f32 	%f59, %f57, %f58, %f56;
	st.global.f32 	[%rd16+4], %f59;
	ld.shared.f32 	%f60, [%r6+436];
	ld.global.f32 	%f61, [%rd13+8];
	fma.rn.f32 	%f62, %f60, %f61, %f59;
	st.global.f32 	[%rd16+4], %f62;
	ld.shared.f32 	%f63, [%r6+448];
	ld.global.f32 	%f64, [%rd13+4];
	fma.rn.f32 	%f65, %f63, %f64, %f62;
	st.global.f32 	[%rd16+4], %f65;
	ld.shared.f32 	%f66, [%r6+460];
	ld.global.f32 	%f67, [%rd13];
	fma.rn.f32 	%f68, %f66, %f67, %f65;
	st.global.f32 	[%rd16+4], %f68;
	ld.global.f32 	%f69, [%rd16+8];
	ld.shared.f32 	%f70, [%r6+8];
	ld.global.f32 	%f71, [%rd13+32];
	fma.rn.f32 	%f72, %f70, %f71, %f69;
	st.global.f32 	[%rd16+8], %f72;
	ld.shared.f32 	%f73, [%r6+20];
	ld.global.f32 	%f74, [%rd13+28];
	fma.rn.f32 	%f75, %f73, %f74, %f72;
	st.global.f32 	[%rd16+8], %f75;
	ld.shared.f32 	%f76, [%r6+32];
	ld.global.f32 	%f77, [%rd13+24];
	fma.rn.f32 	%f78, %f76, %f77, %f75;
	st.global.f32 	[%rd16+8], %f78;
	ld.shared.f32 	%f79, [%r6+224];
	ld.global.f32 	%f80, [%rd13+20];
	fma.rn.f32 	%f81, %f79, %f80, %f78;
	st.global.f32 	[%rd16+8], %f81;
	ld.shared.f32 	%f82, [%r6+236];
	ld.global.f32 	%f83, [%rd13+16];
	fma.rn.f32 	%f84, %f82, %f83, %f81;
	st.global.f32 	[%rd16+8], %f84;
	ld.shared.f32 	%f85, [%r6+248];
	ld.global.f32 	%f86, [%rd13+12];
	fma.rn.f32 	%f87, %f85, %f86, %f84;
	st.global.f32 	[%rd16+8], %f87;
	ld.shared.f32 	%f88, [%r6+440];
	ld.global.f32 	%f89, [%rd13+8];
	fma.rn.f32 	%f90, %f88, %f89, %f87;
	st.global.f32 	[%rd16+8], %f90;
	ld.shared.f32 	%f91, [%r6+452];
	ld.global.f32 	%f92, [%rd13+4];
	fma.rn.f32 	%f93, %f91, %f92, %f90;
	st.global.f32 	[%rd16+8], %f93;
	ld.shared.f32 	%f94, [%r6+464];
	ld.global.f32 	%f95, [%rd13];
	fma.rn.f32 	%f96, %f94, %f95, %f93;
	st.global.f32 	[%rd16+8], %f96;
	ret;

}


// ===== COMPILED SASS (sm_100) =====

	.target	sm_100

	.elftype	@"ET_EXEC"


//--------------------- .note.nv.tkinfo           --------------------------
	.section	.note.nv.tkinfo,"",@"SHT_NOTE"
	.sectionflags	@"SHF_NOTE_NV_TKINFO"
	.tkinfo
        /*0018*/ 	.word	0x00000002
        /*0030*/ 	.string	""
        /*0030*/ 	.string	"ptxas"
        /*0030*/ 	.string	"Cuda compilation tools, release 13.0, V13.0.88"
        /*0030*/ 	.string	"Build cuda_13.0.r13.0/compiler.36424714_0"
        /*0030*/ 	.string	"-arch sm_100 -m 64 "



//--------------------- .note.nv.cuinfo           --------------------------
	.section	.note.nv.cuinfo,"",@"SHT_NOTE"
	.sectionflags	@"SHF_NOTE_NV_CUINFO"
        /*0018*/ 	.short	0x0002
        /*001a*/ 	.short	0x0064
        /*001c*/ 	.short	0x0082
	.zero		2


//--------------------- .nv.info                  --------------------------
	.section	.nv.info,"",@"SHT_CUDA_INFO"
	.align	4


	//----- nvinfo : EIATTR_REGCOUNT
	.align		4
        /*0000*/ 	.byte	0x04, 0x2f
        /*0002*/ 	.short	(.L_1 - .L_0)
	.align		4
.L_0:
        /*0004*/ 	.word	index@(_Z3addPfS_S_)
        /*0008*/ 	.word	0x0000001f


	//----- nvinfo : EIATTR_FRAME_SIZE
	.align		4
.L_1:
        /*000c*/ 	.byte	0x04, 0x11
        /*000e*/ 	.short	(.L_3 - .L_2)
	.align		4
.L_2:
        /*0010*/ 	.word	index@(_Z3addPfS_S_)
        /*0014*/ 	.word	0x00000000


	//----- nvinfo : EIATTR_MIN_STACK_SIZE
	.align		4
.L_3:
        /*0018*/ 	.byte	0x04, 0x12
        /*001a*/ 	.short	(.L_5 - .L_4)
	.align		4
.L_4:
        /*001c*/ 	.word	index@(_Z3addPfS_S_)
        /*0020*/ 	.word	0x00000000
.L_5:


//--------------------- .nv.compat                --------------------------
	.section	.nv.compat,"",@"SHT_CUDA_COMPAT_INFO"
	.align	4
        /*0000*/ 	.byte	0x02, 0x09, 0x00, 0x00, 0x02, 0x02, 0x01, 0x00, 0x02, 0x05, 0x05, 0x00, 0x03, 0x07, 0x01, 0x01
        /*0010*/ 	.byte	0x02, 0x03, 0x00, 0x00, 0x02, 0x06, 0x01, 0x00, 0x04, 0x0b, 0x08, 0x00, 0x09, 0x00, 0x00, 0x00
        /*0020*/ 	.byte	0x00, 0x00, 0x00, 0x00


//--------------------- .nv.info._Z3addPfS_S_     --------------------------
	.section	.nv.info._Z3addPfS_S_,"",@"SHT_CUDA_INFO"
	.sectionflags	@""
	.align	4


	//----- nvinfo : EIATTR_CUDA_API_VERSION
	.align		4
        /*0000*/ 	.byte	0x04, 0x37
        /*0002*/ 	.short	(.L_7 - .L_6)
.L_6:
        /*0004*/ 	.word	0x00000082


	//----- nvinfo : EIATTR_KPARAM_INFO
	.align		4
.L_7:
        /*0008*/ 	.byte	0x04, 0x17
        /*000a*/ 	.short	(.L_9 - .L_8)
.L_8:
        /*000c*/ 	.word	0x00000000
        /*0010*/ 	.short	0x0002
        /*0012*/ 	.short	0x0010
        /*0014*/ 	.byte	0x00, 0xf5, 0x21, 0x00


	//----- nvinfo : EIATTR_KPARAM_INFO
	.align		4
.L_9:
        /*0018*/ 	.byte	0x04, 0x17
        /*001a*/ 	.short	(.L_11 - .L_10)
.L_10:
        /*001c*/ 	.word	0x00000000
        /*0020*/ 	.short	0x0001
        /*0022*/ 	.short	0x0008
        /*0024*/ 	.byte	0x00, 0xf5, 0x21, 0x00


	//----- nvinfo : EIATTR_KPARAM_INFO
	.align		4
.L_11:
        /*0028*/ 	.byte	0x04, 0x17
        /*002a*/ 	.short	(.L_13 - .L_12)
.L_12:
        /*002c*/ 	.word	0x00000000
        /*0030*/ 	.short	0x0000
        /*0032*/ 	.short	0x0000
        /*0034*/ 	.byte	0x00, 0xf5, 0x21, 0x00


	//----- nvinfo : EIATTR_SPARSE_MMA_MASK
	.align		4
.L_13:
        /*0038*/ 	.byte	0x03, 0x50
        /*003a*/ 	.short	0x0000


	//----- nvinfo : EIATTR_MAXREG_COUNT
	.align		4
        /*003c*/ 	.byte	0x03, 0x1b
        /*003e*/ 	.short	0x00ff


	//----- nvinfo : EIATTR_NUM_BARRIERS
	.align		4
        /*0040*/ 	.byte	0x02, 0x4c
        /*0042*/ 	.byte	0x01
	.zero		1


	//----- nvinfo : EIATTR_MERCURY_ISA_VERSION
	.align		4
        /*0044*/ 	.byte	0x03, 0x5f
        /*0046*/ 	.short	0x0101


	//----- nvinfo : EIATTR_VRC_CTA_INIT_COUNT
	.align		4
        /*0048*/ 	.byte	0x02, 0x4a
	.zero		1
	.zero		1


	//----- nvinfo : EIATTR_EXIT_INSTR_OFFSETS
	.align		4
        /*004c*/ 	.byte	0x04, 0x1c
        /*004e*/ 	.short	(.L_15 - .L_14)


	//   ....[0]....
.L_14:
        /*0050*/ 	.word	0x00000c00


	//----- nvinfo : EIATTR_CBANK_PARAM_SIZE
	.align		4
.L_15:
        /*0054*/ 	.byte	0x03, 0x19
        /*0056*/ 	.short	0x0018


	//----- nvinfo : EIATTR_PARAM_CBANK
	.align		4
        /*0058*/ 	.byte	0x04, 0x0a
        /*005a*/ 	.short	(.L_17 - .L_16)
	.align		4
.L_16:
        /*005c*/ 	.word	index@(.nv.constant0._Z3addPfS_S_)
        /*0060*/ 	.short	0x0380
        /*0062*/ 	.short	0x0018


	//----- nvinfo : EIATTR_SW_WAR
	.align		4
.L_17:
        /*0064*/ 	.byte	0x04, 0x36
        /*0066*/ 	.short	(.L_19 - .L_18)
.L_18:
        /*0068*/ 	.word	0x00000008
.L_19:


//--------------------- .nv.callgraph             --------------------------
	.section	.nv.callgraph,"",@"SHT_CUDA_CALLGRAPH"
	.align	4
	.sectionentsize	8
	.align		4
        /*0000*/ 	.word	0x00000000
	.align		4
        /*0004*/ 	.word	0xffffffff
	.align		4
        /*0008*/ 	.word	0x00000000
	.align		4
        /*000c*/ 	.word	0xfffffffe
	.align		4
        /*0010*/ 	.word	0x00000000
	.align		4
        /*0014*/ 	.word	0xfffffffd
	.align		4
        /*0018*/ 	.word	0x00000000
	.align		4
        /*001c*/ 	.word	0xfffffffc


//--------------------- .text._Z3addPfS_S_        --------------------------
	.section	.text._Z3addPfS_S_,"ax",@progbits
	.align	128
        .global         _Z3addPfS_S_
        .type           _Z3addPfS_S_,@function
        .size           _Z3addPfS_S_,(.L_x_1 - _Z3addPfS_S_)
        .other          _Z3addPfS_S_,@"STO_CUDA_ENTRY STV_DEFAULT"
_Z3addPfS_S_:
.text._Z3addPfS_S_:
[----:B------:R-:W-:Y:S01]  /*0000*/  LDC R1, c[0x0][0x37c] ;  /* 0x0000df00ff017b82 */ /* 0x000fe20000000800 */
[----:B------:R-:W0:Y:S07]  /*0010*/  S2R R6, SR_TID.Y ;  /* 0x0000000000067919 */ /* 0x000e2e0000002200 */
[----:B------:R-:W1:Y:S01]  /*0020*/  LDC R5, c[0x0][0x360] ;  /* 0x0000d800ff057b82 */ /* 0x000e620000000800 */
[----:B------:R-:W2:Y:S01]  /*0030*/  LDCU.64 UR6, c[0x0][0x358] ;  /* 0x00006b00ff0677ac */ /* 0x000ea20008000a00 */
[----:B------:R-:W1:Y:S06]  /*0040*/  S2R R0, SR_TID.X ;  /* 0x0000000000007919 */ /* 0x000e6c0000002100 */
[----:B------:R-:W0:Y:S08]  /*0050*/  S2UR UR5, SR_CTAID.Y ;  /* 0x00000000000579c3 */ /* 0x000e300000002600 */
[----:B------:R-:W0:Y:S08]  /*0060*/  LDC R3, c[0x0][0x364] ;  /* 0x0000d900ff037b82 */ /* 0x000e300000000800 */
[----:B------:R-:W1:Y:S01]  /*0070*/  S2UR UR4, SR_CTAID.X ;  /* 0x00000000000479c3 */ /* 0x000e620000002500 */
[----:B0-----:R-:W-:-:S05]  /*0080*/  IMAD R3, R3, UR5, R6 ;  /* 0x0000000503037c24 */ /* 0x001fca000f8e0206 */
[C---:B------:R-:W-:Y:S02]  /*0090*/  ISETP.NE.AND P0, PT, R3.reuse, RZ, PT ;  /* 0x000000ff0300720c */ /* 0x040fe40003f05270 */
[----:B------:R-:W-:Y:S01]  /*00a0*/  ISETP.GE.U32.AND P1, PT, R3, 0xf, PT ;  /* 0x0000000f0300780c */ /* 0x000fe20003f26070 */
[----:B-1----:R-:W-:-:S05]  /*00b0*/  IMAD R2, R5, UR4, R0 ;  /* 0x0000000405027c24 */ /* 0x002fca000f8e0200 */
[C---:B------:R-:W-:Y:S02]  /*00c0*/  ISETP.GT.AND P2, PT, R2.reuse, RZ, P0 ;  /* 0x000000ff0200720c */ /* 0x040fe40000744270 */
[C---:B------:R-:W-:Y:S02]  /*00d0*/  ISETP.GT.AND P3, PT, R2.reuse, RZ, !P1 ;  /* 0x000000ff0200720c */ /* 0x040fe40004f64270 */
[C---:B------:R-:W-:Y:S02]  /*00e0*/  ISETP.LT.AND P0, PT, R2.reuse, 0xf, P0 ;  /* 0x0000000f0200780c */ /* 0x040fe40000701270 */
[----:B------:R-:W-:Y:S02]  /*00f0*/  ISETP.LT.AND P1, PT, R2, 0xf, !P1 ;  /* 0x0000000f0200780c */ /* 0x000fe40004f21270 */
[----:B------:R-:W-:-:S05]  /*0100*/  LEA R9, R3, R2, 0x4 ;  /* 0x0000000203097211 */ /* 0x000fca00078e20ff */
[----:B------:R-:W0:Y:S01]  /*0110*/  @P2 LDC.64 R22, c[0x0][0x380] ;  /* 0x0000e000ff162b82 */ /* 0x000e220000000a00 */
[----:B------:R-:W-:-:S03]  /*0120*/  @P2 MOV R8, 0x3 ;  /* 0x0000000300082802 */ /* 0x000fc60000000f00 */
[----:B------:R-:W-:Y:S02]  /*0130*/  @P0 MOV R10, 0x3 ;  /* 0x00000003000a0802 */ /* 0x000fe40000000f00 */
[----:B------:R-:W-:Y:S02]  /*0140*/  @P2 IMAD R7, R9, R8, -0x33 ;  /* 0xffffffcd09072424 */ /* 0x000fe400078e0208 */
[----:B------:R-:W1:Y:S08]  /*0150*/  @P0 LDC.64 R24, c[0x0][0x380] ;  /* 0x0000e000ff180b82 */ /* 0x000e700000000a00 */
[----:B------:R-:W3:Y:S08]  /*0160*/  @P3 LDC.64 R4, c[0x0][0x380] ;  /* 0x0000e000ff043b82 */ /* 0x000ef00000000a00 */
[----:B------:R-:W4:Y:S01]  /*0170*/  @P1 LDC.64 R2, c[0x0][0x380] ;  /* 0x0000e000ff021b82 */ /* 0x000f220000000a00 */
[----:B0-----:R-:W-:-:S04]  /*0180*/  @P2 IMAD.WIDE R22, R7, 0x4, R22 ;  /* 0x0000000407162825 */ /* 0x001fc800078e0216 */
[C---:B------:R-:W-:Y:S01]  /*0190*/  @P0 IMAD R7, R9.reuse, R10, -0x2d ;  /* 0xffffffd309070424 */ /* 0x040fe200078e020a */
[----:B------:R-:W-:Y:S01]  /*01a0*/  LEA R9, R9, R9, 0x1 ;  /* 0x0000000909097211 */ /* 0x000fe200078e08ff */
[----:B--2---:R-:W2:Y:S02]  /*01b0*/  @P2 LDG.E R8, desc[UR6][R22.64] ;  /* 0x0000000616082981 */ /* 0x004ea4000c1e1900 */
[----:B-1----:R-:W-:Y:S02]  /*01c0*/  @P0 IMAD.WIDE R24, R7, 0x4, R24 ;  /* 0x0000000407180825 */ /* 0x002fe400078e0218 */
[----:B------:R-:W5:Y:S04]  /*01d0*/  @P2 LDG.E R7, desc[UR6][R22.64+0x4] ;  /* 0x0000040616072981 */ /* 0x000f68000c1e1900 */
[----:B------:R-:W5:Y:S01]  /*01e0*/  @P2 LDG.E R11, desc[UR6][R22.64+0x8] ;  /* 0x00000806160b2981 */ /* 0x000f62000c1e1900 */
[----:B---3--:R-:W-:-:S03]  /*01f0*/  @P3 IMAD.WIDE R4, R9, 0x4, R4 ;  /* 0x0000000409043825 */ /* 0x008fc600078e0204 */
[----:B------:R-:W3:Y:S04]  /*0200*/  @P0 LDG.E R10, desc[UR6][R24.64] ;  /* 0x00000006180a0981 */ /* 0x000ee8000c1e1900 */
[----:B------:R-:W3:Y:S01]  /*0210*/  @P0 LDG.E R14, desc[UR6][R24.64+0x4] ;  /* 0x00000406180e0981 */ /* 0x000ee2000c1e1900 */
[----:B----4-:R-:W-:-:S03]  /*0220*/  @P1 IMAD.WIDE R12, R9, 0x4, R2 ;  /* 0x00000004090c1825 */ /* 0x010fc600078e0202 */
[----:B------:R-:W4:Y:S04]  /*0230*/  @P0 LDG.E R16, desc[UR6][R24.64+0x8] ;  /* 0x0000080618100981 */ /* 0x000f28000c1e1900 */
[----:B------:R-:W4:Y:S04]  /*0240*/  @P3 LDG.E R15, desc[UR6][R4.64+0xb4] ;  /* 0x0000b406040f3981 */ /* 0x000f28000c1e1900 */
[----:B------:R-:W4:Y:S04]  /*0250*/  @P3 LDG.E R20, desc[UR6][R4.64+0xb8] ;  /* 0x0000b80604143981 */ /* 0x000f28000c1e1900 */
[----:B------:R0:W4:Y:S04]  /*0260*/  @P3 LDG.E R26, desc[UR6][R4.64+0xbc] ;  /* 0x0000bc06041a3981 */ /* 0x000128000c1e1900 */
[----:B------:R-:W4:Y:S04]  /*0270*/  @P1 LDG.E R28, desc[UR6][R12.64+0xcc] ;  /* 0x0000cc060c1c1981 */ /* 0x000f28000c1e1900 */
[----:B------:R-:W4:Y:S04]  /*0280*/  @P1 LDG.E R18, desc[UR6][R12.64+0xd0] ;  /* 0x0000d0060c121981 */ /* 0x000f28000c1e1900 */
[----:B------:R1:W4:Y:S01]  /*0290*/  @P1 LDG.E R22, desc[UR6][R12.64+0xd4] ;  /* 0x0000d4060c161981 */ /* 0x000322000c1e1900 */
[----:B------:R-:W0:Y:S01]  /*02a0*/  S2UR UR5, SR_CgaCtaId ;  /* 0x00000000000579c3 */ /* 0x000e220000008800 */
[----:B------:R-:W-:-:S02]  /*02b0*/  UMOV UR4, 0x400 ;  /* 0x0000040000047882 */ /* 0x000fc40000000000 */
[----:B0-----:R-:W-:-:S06]  /*02c0*/  ULEA UR4, UR5, UR4, 0x18 ;  /* 0x0000000405047291 */ /* 0x001fcc000f8ec0ff */
[----:B------:R-:W-:-:S05]  /*02d0*/  @!P2 MOV R17, UR4 ;  /* 0x000000040011ac02 */ /* 0x000fca0008000f00 */
[----:B------:R-:W-:Y:S01]  /*02e0*/  @!P2 IMAD R3, R0, 0xd8, R17 ;  /* 0x000000d80003a824 */ /* 0x000fe200078e0211 */
[----:B------:R-:W-:-:S05]  /*02f0*/  @P2 MOV R17, UR4 ;  /* 0x0000000400112c02 */ /* 0x000fca0008000f00 */
[--C-:B------:R-:W-:Y:S02]  /*0300*/  @P2 IMAD R5, R0, 0xd8, R17.reuse ;  /* 0x000000d800052824 */ /* 0x100fe400078e0211 */
[C---:B------:R-:W-:Y:S02]  /*0310*/  IMAD R17, R6.reuse, 0xd8, R17 ;  /* 0x000000d806117824 */ /* 0x040fe400078e0211 */
[C---:B------:R-:W-:Y:S02]  /*0320*/  @!P2 IMAD R19, R6.reuse, 0xc, R3 ;  /* 0x0000000c0613a824 */ /* 0x040fe400078e0203 */
[----:B------:R-:W-:Y:S01]  /*0330*/  @P2 IMAD R6, R6, 0xc, R5 ;  /* 0x0000000c06062824 */ /* 0x000fe200078e0205 */
[----:B------:R-:W0:Y:S01]  /*0340*/  LDC.64 R2, c[0x0][0x390] ;  /* 0x0000e400ff027b82 */ /* 0x000e220000000a00 */
[----:B-1----:R-:W-:Y:S01]  /*0350*/  IMAD R13, R0, 0xc, R17 ;  /* 0x0000000c000d7824 */ /* 0x002fe200078e0211 */
[----:B------:R-:W-:Y:S04]  /*0360*/  @!P2 STS [R19], RZ ;  /* 0x000000ff1300a388 */ /* 0x000fe80000000800 */
[----:B------:R-:W-:Y:S04]  /*0370*/  @!P2 STS [R19+0x4], RZ ;  /* 0x000004ff1300a388 */ /* 0x000fe80000000800 */
[----:B------:R-:W-:Y:S01]  /*0380*/  @!P2 STS [R19+0x8], RZ ;  /* 0x000008ff1300a388 */ /* 0x000fe20000000800 */
[----:B------:R-:W1:Y:S01]  /*0390*/  LDC.64 R4, c[0x0][0x388] ;  /* 0x0000e200ff047b82 */ /* 0x000e620000000a00 */
[----:B0-----:R-:W-:-:S02]  /*03a0*/  IMAD.WIDE R2, R9, 0x4, R2 ;  /* 0x0000000409027825 */ /* 0x001fc400078e0202 */
[----:B--2---:R-:W-:Y:S04]  /*03b0*/  @P2 STS [R6], R8 ;  /* 0x0000000806002388 */ /* 0x004fe80000000800 */
[----:B-----5:R-:W-:Y:S04]  /*03c0*/  @P2 STS [R6+0x4], R7 ;  /* 0x0000040706002388 */ /* 0x020fe80000000800 */
[----:B------:R1:W-:Y:S04]  /*03d0*/  @P2 STS [R6+0x8], R11 ;  /* 0x0000080b06002388 */ /* 0x0003e80000000800 */
[----:B------:R-:W-:Y:S04]  /*03e0*/  @!P0 STS [R13+0x18], RZ ;  /* 0x000018ff0d008388 */ /* 0x000fe80000000800 */
        /* <DEDUP_REMOVED lines=8> */
[----:B---3--:R-:W-:Y:S04]  /*0470*/  @P0 STS [R13+0x18], R10 ;  /* 0x0000180a0d000388 */ /* 0x008fe80000000800 */
[----:B------:R-:W-:Y:S04]  /*0480*/  @P0 STS [R13+0x1c], R14 ;  /* 0x00001c0e0d000388 */ /* 0x000fe80000000800 */
[----:B----4-:R-:W-:Y:S04]  /*0490*/  @P0 STS [R13+0x20], R16 ;  /* 0x000020100d000388 */ /* 0x010fe80000000800 */
[----:B------:R-:W-:Y:S04]  /*04a0*/  @P3 STS [R13+0x1b0], R15 ;  /* 0x0001b00f0d003388 */ /* 0x000fe80000000800 */
[----:B------:R-:W-:Y:S04]  /*04b0*/  @P3 STS [R13+0x1b4], R20 ;  /* 0x0001b4140d003388 */ /* 0x000fe80000000800 */
[----:B------:R-:W-:Y:S04]  /*04c0*/  @P3 STS [R13+0x1b8], R26 ;  /* 0x0001b81a0d003388 */ /* 0x000fe80000000800 */
[----:B------:R-:W-:Y:S04]  /*04d0*/  @P1 STS [R13+0x1c8], R28 ;  /* 0x0001c81c0d001388 */ /* 0x000fe80000000800 */
[----:B------:R-:W-:Y:S04]  /*04e0*/  @P1 STS [R13+0x1cc], R18 ;  /* 0x0001cc120d001388 */ /* 0x000fe80000000800 */
[----:B------:R-:W-:Y:S01]  /*04f0*/  @P1 STS [R13+0x1d0], R22 ;  /* 0x0001d0160d001388 */ /* 0x000fe20000000800 */
[----:B------:R-:W-:Y:S06]  /*0500*/  BAR.SYNC.DEFER_BLOCKING 0x0 ;  /* 0x0000000000007b1d */ /* 0x000fec0000010000 */
[----:B------:R-:W2:Y:S04]  /*0510*/  LDG.E R0, desc[UR6][R2.64] ;  /* 0x0000000602007981 */ /* 0x000ea8000c1e1900 */
[----:B-1----:R-:W2:Y:S04]  /*0520*/  LDG.E R6, desc[UR6][R4.64+0x20] ;  /* 0x0000200604067981 */ /* 0x002ea8000c1e1900 */
[----:B------:R-:W2:Y:S02]  /*0530*/  LDS R7, [R13] ;  /* 0x000000000d077984 */ /* 0x000ea40000000800 */
[----:B--2---:R-:W-:-:S02]  /*0540*/  FFMA R7, R7, R6, R0 ;  /* 0x0000000607077223 */ /* 0x004fc40000000000 */
[----:B------:R-:W0:Y:S04]  /*0550*/  LDS R0, [R13+0xc] ;  /* 0x00000c000d007984 */ /* 0x000e280000000800 */
[----:B------:R-:W-:Y:S04]  /*0560*/  STG.E desc[UR6][R2.64], R7 ;  /* 0x0000000702007986 */ /* 0x000fe8000c101906 */
[----:B------:R-:W0:Y:S02]  /*0570*/  LDG.E R6, desc[UR6][R4.64+0x1c] ;  /* 0x00001c0604067981 */ /* 0x000e24000c1e1900 */
[----:B0-----:R-:W-:-:S02]  /*0580*/  FFMA R9, R0, R6, R7 ;  /* 0x0000000600097223 */ /* 0x001fc40000000007 */
        /* <DEDUP_REMOVED lines=26> */
[----:B------:R-:W0:Y:S04]  /*0730*/  LDG.E R6, desc[UR6][R4.64] ;  /* 0x0000000604067981 */ /* 0x000e28000c1e1900 */
[----:B------:R-:W1:Y:S01]  /*0740*/  LDS R7, [R13+0x4] ;  /* 0x000004000d077984 */ /* 0x000e620000000800 */
[----:B0-----:R-:W-:-:S03]  /*0750*/  FFMA R11, R0, R6, R9 ;  /* 0x00000006000b7223 */ /* 0x001fc60000000009 */
[----:B------:R-:W1:Y:S04]  /*0760*/  LDG.E R0, desc[UR6][R2.64+0x4] ;  /* 0x0000040602007981 */ /* 0x000e68000c1e1900 */
[----:B------:R-:W-:Y:S04]  /*0770*/  STG.E desc[UR6][R2.64], R11 ;  /* 0x0000000b02007986 */ /* 0x000fe8000c101906 */
[----:B------:R-:W1:Y:S02]  /*0780*/  LDG.E R6, desc[UR6][R4.64+0x20] ;  /* 0x0000200604067981 */ /* 0x000e64000c1e1900 */
[----:B-1----:R-:W-:-:S02]  /*0790*/  FFMA R7, R7, R6, R0 ;  /* 0x0000000607077223 */ /* 0x002fc40000000000 */
        /* <DEDUP_REMOVED lines=68> */
[----:B0-----:R-:W-:-:S05]  /*0be0*/  FFMA R11, R0, R6, R9 ;  /* 0x00000006000b7223 */ /* 0x001fca0000000009 */
[----:B------:R-:W-:Y:S01]  /*0bf0*/  STG.E desc[UR6][R2.64+0x8], R11 ;  /* 0x0000080b02007986 */ /* 0x000fe2000c101906 */
[----:B------:R-:W-:Y:S05]  /*0c00*/  EXIT ;  /* 0x000000000000794d */ /* 0x000fea0003800000 */
.L_x_0:
[----:B------:R-:W-:-:S00]  /*0c10*/  BRA `(.L_x_0) ;  /* 0xfffffffc00fc7947 */ /* 0x000fc0000383ffff */
[----:B------:R-:W-:-:S00]  /*0c20*/  NOP ;  /* 0x0000000000007918 */ /* 0x000fc00000000000 */
        /* <DEDUP_REMOVED lines=13> */
.L_x_1:


//--------------------- .nv.shared._Z3addPfS_S_   --------------------------
	.section	.nv.shared._Z3addPfS_S_,"aw",@nobits
	.sectionflags	@""
	.align	4
.nv.shared._Z3addPfS_S_:
	.zero		4912


//--------------------- .nv.shared.reserved.0     --------------------------
	.section	.nv.shared.reserved.0,"aw",@nobits
	.weak		__nv_reservedSMEM_offset_0_alias
	.size		__nv_reservedSMEM_offset_0_alias, 0, 64
	.other		__nv_reservedSMEM_offset_0_alias,@"STO_CUDA_RESERVED_SHARED STV_DEFAULT"
__nv_reservedSMEM_offset_0_alias:
	.zero		0
	.zero		64


//--------------------- .nv.constant0._Z3addPfS_S_ --------------------------
	.section	.nv.constant0._Z3addPfS_S_,"a",@progbits
	.sectionflags	@""
	.align	4
.nv.constant0._Z3addPfS_S_:
	.zero		920


//--------------------- SYMBOLS --------------------------

	.type		.nv.reservedSmem.offset0,@object
	.size		.nv.reservedSmem.offset0,0x4
	.type		.nv.reservedSmem.cap,@object
	.size		.nv.reservedSmem.cap,0x4
